//
// Generated by NVIDIA NVVM Compiler
//
// Compiler Build ID: CL-36424714
// Cuda compilation tools, release 13.0, V13.0.88
// Based on NVVM 20.0.0
//

.version 9.0
.target sm_100
.address_size 64

	// .globl	_Z12hello_kernelv
.extern .func  (.param .b32 func_retval0) vprintf
(
	.param .b64 vprintf_param_0,
	.param .b64 vprintf_param_1
)
;
.global .align 1 .b8 $str[35] = {72, 101, 108, 108, 111, 32, 102, 114, 111, 109, 32, 116, 104, 114, 101, 97, 100, 32, 37, 100, 32, 105, 110, 32, 98, 108, 111, 99, 107, 32, 37, 100, 33, 10};

.visible .entry _Z12hello_kernelv()
{
	.local .align 8 .b8 	__local_depot0[8];
	.reg .b64 	%SP;
	.reg .b64 	%SPL;
	.reg .b32 	%r<5>;
	.reg .b64 	%rd<5>;

	mov.u64 	%SPL, __local_depot0;
	cvta.local.u64 	%SP, %SPL;
	add.u64 	%rd1, %SP, 0;
	add.u64 	%rd2, %SPL, 0;
	mov.u32 	%r1, %tid.x;
	mov.u32 	%r2, %ctaid.x;
	st.local.v2.u32 	[%rd2], {%r1, %r2};
	mov.u64 	%rd3, $str;
	cvta.global.u64 	%rd4, %rd3;
	{ // callseq 0, 0
	.param .b64 param0;
	st.param.b64 	[param0], %rd4;
	.param .b64 param1;
	st.param.b64 	[param1], %rd1;
	.param .b32 retval0;
	call.uni (retval0), 
	vprintf, 
	(
	param0, 
	param1
	);
	ld.param.b32 	%r3, [retval0];
	} // callseq 0
	ret;

}
	// .globl	_Z10vector_addPfS_S_i
.visible .entry _Z10vector_addPfS_S_i(
	.param .u64 .ptr .align 1 _Z10vector_addPfS_S_i_param_0,
	.param .u64 .ptr .align 1 _Z10vector_addPfS_S_i_param_1,
	.param .u64 .ptr .align 1 _Z10vector_addPfS_S_i_param_2,
	.param .u32 _Z10vector_addPfS_S_i_param_3
)
{
	.reg .pred 	%p<2>;
	.reg .b32 	%r<6>;
	.reg .b32 	%f<4>;
	.reg .b64 	%rd<11>;

	ld.param.u64 	%rd1, [_Z10vector_addPfS_S_i_param_0];
	ld.param.u64 	%rd2, [_Z10vector_addPfS_S_i_param_1];
	ld.param.u64 	%rd3, [_Z10vector_addPfS_S_i_param_2];
	ld.param.u32 	%r2, [_Z10vector_addPfS_S_i_param_3];
	mov.u32 	%r3, %ctaid.x;
	mov.u32 	%r4, %ntid.x;
	mov.u32 	%r5, %tid.x;
	mad.lo.s32 	%r1, %r3, %r4, %r5;
	setp.ge.s32 	%p1, %r1, %r2;
	@%p1 bra 	$L__BB1_2;
	cvta.to.global.u64 	%rd4, %rd1;
	cvta.to.global.u64 	%rd5, %rd2;
	cvta.to.global.u64 	%rd6, %rd3;
	mul.wide.s32 	%rd7, %r1, 4;
	add.s64 	%rd8, %rd4, %rd7;
	ld.global.f32 	%f1, [%rd8];
	add.s64 	%rd9, %rd5, %rd7;
	ld.global.f32 	%f2, [%rd9];
	add.f32 	%f3, %f1, %f2;
	add.s64 	%rd10, %rd6, %rd7;
	st.global.f32 	[%rd10], %f3;
$L__BB1_2:
	ret;

}


// ===== COMPILED SASS (sm_100) =====

	.target	sm_100

	.elftype	@"ET_EXEC"


//--------------------- .note.nv.tkinfo           --------------------------
	.section	.note.nv.tkinfo,"",@"SHT_NOTE"
	.sectionflags	@"SHF_NOTE_NV_TKINFO"
	.tkinfo
        /*0018*/ 	.word	0x00000002
        /*0030*/ 	.string	""
        /*0030*/ 	.string	"ptxas"
        /*0030*/ 	.string	"Cuda compilation tools, release 13.0, V13.0.88"
        /*0030*/ 	.string	"Build cuda_13.0.r13.0/compiler.36424714_0"
        /*0030*/ 	.string	"-arch sm_100 -m 64 "



//--------------------- .note.nv.cuinfo           --------------------------
	.section	.note.nv.cuinfo,"",@"SHT_NOTE"
	.sectionflags	@"SHF_NOTE_NV_CUINFO"
        /*0018*/ 	.short	0x0002
        /*001a*/ 	.short	0x0064
        /*001c*/ 	.short	0x0082
	.zero		2


//--------------------- .nv.info                  --------------------------
	.section	.nv.info,"",@"SHT_CUDA_INFO"
	.align	4


	//----- nvinfo : EIATTR_REGCOUNT
	.align		4
        /*0000*/ 	.byte	0x04, 0x2f
        /*0002*/ 	.short	(.L_2 - .L_1)
	.align		4
.L_1:
        /*0004*/ 	.word	index@(_Z12hello_kernelv)
        /*0008*/ 	.word	0x00000018


	//----- nvinfo : EIATTR_FRAME_SIZE
	.align		4
.L_2:
        /*000c*/ 	.byte	0x04, 0x11
        /*000e*/ 	.short	(.L_4 - .L_3)
	.align		4
.L_3:
        /*0010*/ 	.word	index@(_Z12hello_kernelv)
        /*0014*/ 	.word	0x00000008


	//----- nvinfo : EIATTR_REGCOUNT
	.align		4
.L_4:
        /*0018*/ 	.byte	0x04, 0x2f
        /*001a*/ 	.short	(.L_6 - .L_5)
	.align		4
.L_5:
        /*001c*/ 	.word	index@(_Z10vector_addPfS_S_i)
        /*0020*/ 	.word	0x0000000c


	//----- nvinfo : EIATTR_FRAME_SIZE
	.align		4
.L_6:
        /*0024*/ 	.byte	0x04, 0x11
        /*0026*/ 	.short	(.L_8 - .L_7)
	.align		4
.L_7:
        /*0028*/ 	.word	index@(_Z10vector_addPfS_S_i)
        /*002c*/ 	.word	0x00000000


	//----- nvinfo : EIATTR_MIN_STACK_SIZE
	.align		4
.L_8:
        /*0030*/ 	.byte	0x04, 0x12
        /*0032*/ 	.short	(.L_10 - .L_9)
	.align		4
.L_9:
        /*0034*/ 	.word	index@(_Z10vector_addPfS_S_i)
        /*0038*/ 	.word	0x00000000


	//----- nvinfo : EIATTR_MIN_STACK_SIZE
	.align		4
.L_10:
        /*003c*/ 	.byte	0x04, 0x12
        /*003e*/ 	.short	(.L_12 - .L_11)
	.align		4
.L_11:
        /*0040*/ 	.word	index@(_Z12hello_kernelv)
        /*0044*/ 	.word	0x00000008
.L_12:


//--------------------- .nv.compat                --------------------------
	.section	.nv.compat,"",@"SHT_CUDA_COMPAT_INFO"
	.align	4
        /*0000*/ 	.byte	0x02, 0x09, 0x00, 0x00, 0x02, 0x02, 0x01, 0x00, 0x02, 0x05, 0x05, 0x00, 0x03, 0x07, 0x01, 0x01
        /*0010*/ 	.byte	0x02, 0x03, 0x00, 0x00, 0x02, 0x06, 0x01, 0x00, 0x04, 0x0b, 0x08, 0x00, 0x09, 0x00, 0x00, 0x00
        /*0020*/ 	.byte	0x00, 0x00, 0x00, 0x00


//--------------------- .nv.info._Z10vector_addPfS_S_i --------------------------
	.section	.nv.info._Z10vector_addPfS_S_i,"",@"SHT_CUDA_INFO"
	.sectionflags	@""
	.align	4


	//----- nvinfo : EIATTR_CUDA_API_VERSION
	.align		4
        /*0000*/ 	.byte	0x04, 0x37
        /*0002*/ 	.short	(.L_14 - .L_13)
.L_13:
        /*0004*/ 	.word	0x00000082


	//----- nvinfo : EIATTR_KPARAM_INFO
	.align		4
.L_14:
        /*0008*/ 	.byte	0x04, 0x17
        /*000a*/ 	.short	(.L_16 - .L_15)
.L_15:
        /*000c*/ 	.word	0x00000000
        /*0010*/ 	.short	0x0003
        /*0012*/ 	.short	0x0018
        /*0014*/ 	.byte	0x00, 0xf0, 0x11, 0x00


	//----- nvinfo : EIATTR_KPARAM_INFO
	.align		4
.L_16:
        /*0018*/ 	.byte	0x04, 0x17
        /*001a*/ 	.short	(.L_18 - .L_17)
.L_17:
        /*001c*/ 	.word	0x00000000
        /*0020*/ 	.short	0x0002
        /*0022*/ 	.short	0x0010
        /*0024*/ 	.byte	0x00, 0xf5, 0x21, 0x00


	//----- nvinfo : EIATTR_KPARAM_INFO
	.align		4
.L_18:
        /*0028*/ 	.byte	0x04, 0x17
        /*002a*/ 	.short	(.L_20 - .L_19)
.L_19:
        /*002c*/ 	.word	0x00000000
        /*0030*/ 	.short	0x0001
        /*0032*/ 	.short	0x0008
        /*0034*/ 	.byte	0x00, 0xf5, 0x21, 0x00


	//----- nvinfo : EIATTR_KPARAM_INFO
	.align		4
.L_20:
        /*0038*/ 	.byte	0x04, 0x17
        /*003a*/ 	.short	(.L_22 - .L_21)
.L_21:
        /*003c*/ 	.word	0x00000000
        /*0040*/ 	.short	0x0000
        /*0042*/ 	.short	0x0000
        /*0044*/ 	.byte	0x00, 0xf5, 0x21, 0x00


	//----- nvinfo : EIATTR_SPARSE_MMA_MASK
	.align		4
.L_22:
        /*0048*/ 	.byte	0x03, 0x50
        /*004a*/ 	.short	0x0000


	//----- nvinfo : EIATTR_MAXREG_COUNT
	.align		4
        /*004c*/ 	.byte	0x03, 0x1b
        /*004e*/ 	.short	0x00ff


	//----- nvinfo : EIATTR_MERCURY_ISA_VERSION
	.align		4
        /*0050*/ 	.byte	0x03, 0x5f
        /*0052*/ 	.short	0x0101


	//----- nvinfo : EIATTR_VRC_CTA_INIT_COUNT
	.align		4
        /*0054*/ 	.byte	0x02, 0x4a
	.zero		1
	.zero		1


	//----- nvinfo : EIATTR_EXIT_INSTR_OFFSETS
	.align		4
        /*0058*/ 	.byte	0x04, 0x1c
        /*005a*/ 	.short	(.L_24 - .L_23)


	//   ....[0]....
.L_23:
        /*005c*/ 	.word	0x00000070


	//   ....[1]....
        /*0060*/ 	.word	0x00000130


	//----- nvinfo : EIATTR_CBANK_PARAM_SIZE
	.align		4
.L_24:
        /*0064*/ 	.byte	0x03, 0x19
        /*0066*/ 	.short	0x001c


	//----- nvinfo : EIATTR_PARAM_CBANK
	.align		4
        /*0068*/ 	.byte	0x04, 0x0a
        /*006a*/ 	.short	(.L_26 - .L_25)
	.align		4
.L_25:
        /*006c*/ 	.word	index@(.nv.constant0._Z10vector_addPfS_S_i)
        /*0070*/ 	.short	0x0380
        /*0072*/ 	.short	0x001c


	//----- nvinfo : EIATTR_SW_WAR
	.align		4
.L_26:
        /*0074*/ 	.byte	0x04, 0x36
        /*0076*/ 	.short	(.L_28 - .L_27)
.L_27:
        /*0078*/ 	.word	0x00000008
.L_28:


//--------------------- .nv.info._Z12hello_kernelv --------------------------
	.section	.nv.info._Z12hello_kernelv,"",@"SHT_CUDA_INFO"
	.sectionflags	@""
	.align	4


	//----- nvinfo : EIATTR_CUDA_API_VERSION
	.align		4
        /*0000*/ 	.byte	0x04, 0x37
        /*0002*/ 	.short	(.L_30 - .L_29)
.L_29:
        /*0004*/ 	.word	0x00000082


	//----- nvinfo : EIATTR_SPARSE_MMA_MASK
	.align		4
.L_30:
        /*0008*/ 	.byte	0x03, 0x50
        /*000a*/ 	.short	0x0000


	//----- nvinfo : EIATTR_MAXREG_COUNT
	.align		4
        /*000c*/ 	.byte	0x03, 0x1b
        /*000e*/ 	.short	0x00ff


	//----- nvinfo : EIATTR_EXTERNS
	.align		4
        /*0010*/ 	.byte	0x04, 0x0f
        /*0012*/ 	.short	(.L_32 - .L_31)


	//   ....[0]....
	.align		4
.L_31:
        /*0014*/ 	.word	index@(vprintf)


	//----- nvinfo : EIATTR_MERCURY_ISA_VERSION
	.align		4
.L_32:
        /*0018*/ 	.byte	0x03, 0x5f
        /*001a*/ 	.short	0x0101


	//----- nvinfo : EIATTR_VRC_CTA_INIT_COUNT
	.align		4
        /*001c*/ 	.byte	0x02, 0x4a
	.zero		1
	.zero		1


	//----- nvinfo : EIATTR_SYSCALL_OFFSETS
	.align		4
        /*0020*/ 	.byte	0x04, 0x46
        /*0022*/ 	.short	(.L_34 - .L_33)


	//   ....[0]....
.L_33:
        /*0024*/ 	.word	0x000000f0


	//----- nvinfo : EIATTR_EXIT_INSTR_OFFSETS
	.align		4
.L_34:
        /*0028*/ 	.byte	0x04, 0x1c
        /*002a*/ 	.short	(.L_36 - .L_35)


	//   ....[0]....
.L_35:
        /*002c*/ 	.word	0x00000100


	//----- nvinfo : EIATTR_SW_WAR
	.align		4
.L_36:
        /*0030*/ 	.byte	0x04, 0x36
        /*0032*/ 	.short	(.L_38 - .L_37)
.L_37:
        /*0034*/ 	.word	0x00000008
.L_38:


//--------------------- .nv.callgraph             --------------------------
	.section	.nv.callgraph,"",@"SHT_CUDA_CALLGRAPH"
	.align	4
	.sectionentsize	8
	.align		4
        /*0000*/ 	.word	0x00000000
	.align		4
        /*0004*/ 	.word	0xffffffff
	.align		4
        /*0008*/ 	.word	index@(_Z12hello_kernelv)
	.align		4
        /*000c*/ 	.word	index@(vprintf)
	.align		4
        /*0010*/ 	.word	0x00000000
	.align		4
        /*0014*/ 	.word	0xfffffffe
	.align		4
        /*0018*/ 	.word	0x00000000
	.align		4
        /*001c*/ 	.word	0xfffffffd
	.align		4
        /*0020*/ 	.word	0x00000000
	.align		4
        /*0024*/ 	.word	0xfffffffc


//--------------------- .nv.constant4             --------------------------
	.section	.nv.constant4,"a",@progbits
	.align	8
	.align		8
.nv.constant4:
        /*0000*/ 	.dword	$str
	.align		8
        /*0008*/ 	.dword	vprintf


//--------------------- .text._Z10vector_addPfS_S_i --------------------------
	.section	.text._Z10vector_addPfS_S_i,"ax",@progbits
	.align	128
        .global         _Z10vector_addPfS_S_i
        .type           _Z10vector_addPfS_S_i,@function
        .size           _Z10vector_addPfS_S_i,(.L_x_3 - _Z10vector_addPfS_S_i)
        .other          _Z10vector_addPfS_S_i,@"STO_CUDA_ENTRY STV_DEFAULT"
_Z10vector_addPfS_S_i:
.text._Z10vector_addPfS_S_i:
[----:B------:R-:W-:Y:S01]  /*0000*/  LDC R1, c[0x0][0x37c] ;  /* 0x0000df00ff017b82 */ /* 0x000fe20000000800 */
[----:B------:R-:W0:Y:S07]  /*0010*/  S2R R0, SR_TID.X ;  /* 0x0000000000007919 */ /* 0x000e2e0000002100 */
[----:B------:R-:W0:Y:S01]  /*0020*/  S2UR UR4, SR_CTAID.X ;  /* 0x00000000000479c3 */ /* 0x000e220000002500 */
[----:B------:R-:W1:Y:S07]  /*0030*/  LDCU UR5, c[0x0][0x398] ;  /* 0x00007300ff0577ac */ /* 0x000e6e0008000800 */
[----:B------:R-:W0:Y:S02]  /*0040*/  LDC R9, c[0x0][0x360] ;  /* 0x0000d800ff097b82 */ /* 0x000e240000000800 */
[----:B0-----:R-:W-:-:S05]  /*0050*/  IMAD R9, R9, UR4, R0 ;  /* 0x0000000409097c24 */ /* 0x001fca000f8e0200 */
[----:B-1----:R-:W-:-:S13]  /*0060*/  ISETP.GE.AND P0, PT, R9, UR5, PT ;  /* 0x0000000509007c0c */ /* 0x002fda000bf06270 */
[----:B------:R-:W-:Y:S05]  /*0070*/  @P0 EXIT ;  /* 0x000000000000094d */ /* 0x000fea0003800000 */
[----:B------:R-:W0:Y:S01]  /*0080*/  LDC.64 R2, c[0x0][0x380] ;  /* 0x0000e000ff027b82 */ /* 0x000e220000000a00 */
[----:B------:R-:W1:Y:S07]  /*0090*/  LDCU.64 UR4, c[0x0][0x358] ;  /* 0x00006b00ff0477ac */ /* 0x000e6e0008000a00 */
[----:B------:R-:W2:Y:S08]  /*00a0*/  LDC.64 R4, c[0x0][0x388] ;  /* 0x0000e200ff047b82 */ /* 0x000eb00000000a00 */
[----:B------:R-:W3:Y:S01]  /*00b0*/  LDC.64 R6, c[0x0][0x390] ;  /* 0x0000e400ff067b82 */ /* 0x000ee20000000a00 */
[----:B0-----:R-:W-:-:S06]  /*00c0*/  IMAD.WIDE R2, R9, 0x4, R2 ;  /* 0x0000000409027825 */ /* 0x001fcc00078e0202 */
[----:B-1----:R-:W4:Y:S01]  /*00d0*/  LDG.E R2, desc[UR4][R2.64] ;  /* 0x0000000402027981 */ /* 0x002f22000c1e1900 */
[----:B--2---:R-:W-:-:S06]  /*00e0*/  IMAD.WIDE R4, R9, 0x4, R4 ;  /* 0x0000000409047825 */ /* 0x004fcc00078e0204 */
[----:B------:R-:W4:Y:S01]  /*00f0*/  LDG.E R5, desc[UR4][R4.64] ;  /* 0x0000000404057981 */ /* 0x000f22000c1e1900 */
[----:B---3--:R-:W-:-:S04]  /*0100*/  IMAD.WIDE R6, R9, 0x4, R6 ;  /* 0x0000000409067825 */ /* 0x008fc800078e0206 */
[----:B----4-:R-:W-:-:S05]  /*0110*/  FADD R9, R2, R5 ;  /* 0x0000000502097221 */ /* 0x010fca0000000000 */
[----:B------:R-:W-:Y:S01]  /*0120*/  STG.E desc[UR4][R6.64], R9 ;  /* 0x0000000906007986 */ /* 0x000fe2000c101904 */
[----:B------:R-:W-:Y:S05]  /*0130*/  EXIT ;  /* 0x000000000000794d */ /* 0x000fea0003800000 */
.L_x_0:
[----:B------:R-:W-:-:S00]  /*0140*/  BRA `(.L_x_0) ;  /* 0xfffffffc00fc7947 */ /* 0x000fc0000383ffff */
[----:B------:R-:W-:-:S00]  /*0150*/  NOP ;  /* 0x0000000000007918 */ /* 0x000fc00000000000 */
        /* <DEDUP_REMOVED lines=10> */
.L_x_3:


//--------------------- .text._Z12hello_kernelv   --------------------------
	.section	.text._Z12hello_kernelv,"ax",@progbits
	.align	128
        .global         _Z12hello_kernelv
        .type           _Z12hello_kernelv,@function
        .size           _Z12hello_kernelv,(.L_x_4 - _Z12hello_kernelv)
        .other          _Z12hello_kernelv,@"STO_CUDA_ENTRY STV_DEFAULT"
_Z12hello_kernelv:
.text._Z12hello_kernelv:
[----:B------:R-:W0:Y:S01]  /*0000*/  LDC R1, c[0x0][0x37c] ;  /* 0x0000df00ff017b82 */ /* 0x000e220000000800 */
[----:B------:R-:W1:Y:S01]  /*0010*/  S2R R8, SR_TID.X ;  /* 0x0000000000087919 */ /* 0x000e620000002100 */
[----:B0-----:R-:W-:Y:S01]  /*0020*/  VIADD R1, R1, 0xfffffff8 ;  /* 0xfffffff801017836 */ /* 0x001fe20000000000 */
[----:B------:R-:W-:Y:S01]  /*0030*/  MOV R0, 0x8 ;  /* 0x0000000800007802 */ /* 0x000fe20000000f00 */
[----:B------:R-:W0:Y:S01]  /*0040*/  LDCU UR4, c[0x0][0x2f8] ;  /* 0x00005f00ff0477ac */ /* 0x000e220008000800 */
[----:B------:R-:W1:Y:S03]  /*0050*/  S2R R9, SR_CTAID.X ;  /* 0x0000000000097919 */ /* 0x000e660000002500 */
[----:B------:R2:W3:Y:S01]  /*0060*/  LDC.64 R2, c[0x4][R0] ;  /* 0x0100000000027b82 */ /* 0x0004e20000000a00 */
[----:B------:R-:W4:Y:S01]  /*0070*/  LDCU.64 UR6, c[0x4][URZ] ;  /* 0x01000000ff0677ac */ /* 0x000f220008000a00 */
[----:B------:R-:W5:Y:S01]  /*0080*/  LDCU UR5, c[0x0][0x2fc] ;  /* 0x00005f80ff0577ac */ /* 0x000f620008000800 */
[----:B0-----:R-:W-:Y:S01]  /*0090*/  IADD3 R6, P0, PT, R1, UR4, RZ ;  /* 0x0000000401067c10 */ /* 0x001fe2000ff1e0ff */
[----:B----4-:R-:W-:Y:S01]  /*00a0*/  IMAD.U32 R4, RZ, RZ, UR6 ;  /* 0x00000006ff047e24 */ /* 0x010fe2000f8e00ff */
[----:B------:R-:W-:-:S03]  /*00b0*/  MOV R5, UR7 ;  /* 0x0000000700057c02 */ /* 0x000fc60008000f00 */
[----:B-----5:R-:W-:Y:S01]  /*00c0*/  IMAD.X R7, RZ, RZ, UR5, P0 ;  /* 0x00000005ff077e24 */ /* 0x020fe200080e06ff */
[----:B-1----:R2:W-:Y:S07]  /*00d0*/  STL.64 [R1], R8 ;  /* 0x0000000801007387 */ /* 0x0025ee0000100a00 */
[----:B------:R-:W-:-:S07]  /*00e0*/  LEPC R20, `(.L_x_1) ;  /* 0x000000001014794e */ /* 0x000fce0000000000 */
[----:B--23--:R-:W-:Y:S05]  /*00f0*/  CALL.ABS.NOINC R2 ;  /* 0x0000000002007343 */ /* 0x00cfea0003c00000 */
.L_x_1:
[----:B------:R-:W-:Y:S05]  /*0100*/  EXIT ;  /* 0x000000000000794d */ /* 0x000fea0003800000 */
.L_x_2:
        /* <DEDUP_REMOVED lines=15> */
.L_x_4:


//--------------------- .nv.global.init           --------------------------
	.section	.nv.global.init,"aw",@progbits
.nv.global.init:
	.type		$str,@object
	.size		$str,(.L_0 - $str)
$str:
        /*0000*/ 	.byte	0x48, 0x65, 0x6c, 0x6c, 0x6f, 0x20, 0x66, 0x72, 0x6f, 0x6d, 0x20, 0x74, 0x68, 0x72, 0x65, 0x61
        /*0010*/ 	.byte	0x64, 0x20, 0x25, 0x64, 0x20, 0x69, 0x6e, 0x20, 0x62, 0x6c, 0x6f, 0x63, 0x6b, 0x20, 0x25, 0x64
        /*0020*/ 	.byte	0x21, 0x0a, 0x00
.L_0:


//--------------------- .nv.shared.reserved.0     --------------------------
	.section	.nv.shared.reserved.0,"aw",@nobits
	.weak		__nv_reservedSMEM_offset_0_alias
	.size		__nv_reservedSMEM_offset_0_alias, 0, 64
	.other		__nv_reservedSMEM_offset_0_alias,@"STO_CUDA_RESERVED_SHARED STV_DEFAULT"
__nv_reservedSMEM_offset_0_alias:
	.zero		0
	.zero		64


//--------------------- .nv.constant0._Z10vector_addPfS_S_i --------------------------
	.section	.nv.constant0._Z10vector_addPfS_S_i,"a",@progbits
	.sectionflags	@""
	.align	4
.nv.constant0._Z10vector_addPfS_S_i:
	.zero		924


//--------------------- .nv.constant0._Z12hello_kernelv --------------------------
	.section	.nv.constant0._Z12hello_kernelv,"a",@progbits
	.sectionflags	@""
	.align	4
.nv.constant0._Z12hello_kernelv:
	.zero		896


//--------------------- SYMBOLS --------------------------

	.type		.nv.reservedSmem.offset0,@object
	.size		.nv.reservedSmem.offset0,0x4
	.type		vprintf,@function
